	.headerflags	@"EF_CUDA_TEXMODE_UNIFIED EF_CUDA_64BIT_ADDRESS EF_CUDA_ACCELERATORS EF_CUDA_SM90 EF_CUDA_VIRTUAL_SM(EF_CUDA_SM90)"
	.elftype	@"ET_EXEC"


//--------------------- .nv.info                  --------------------------
	.section	.nv.info,"",@"SHT_CUDA_INFO"
	.align	4


	//----- nvinfo : EIATTR_REGCOUNT
	.align		4
        /*0000*/ 	.byte	0x04, 0x2f
        /*0002*/ 	.short	(.L_3 - .L_2)
	.align		4
.L_2:
        /*0004*/ 	.word	index@(triton_poi_fused__native_batch_norm_legit_no_training_add_clone_9)
        /*0008*/ 	.word	0x0000001b


	//----- nvinfo : EIATTR_MIN_STACK_SIZE
	.align		4
.L_3:
        /*000c*/ 	.byte	0x04, 0x12
        /*000e*/ 	.short	(.L_5 - .L_4)
	.align		4
.L_4:
        /*0010*/ 	.word	index@(triton_poi_fused__native_batch_norm_legit_no_training_add_clone_9)
        /*0014*/ 	.word	0x00000000


	//----- nvinfo : EIATTR_FRAME_SIZE
	.align		4
.L_5:
        /*0018*/ 	.byte	0x04, 0x11
        /*001a*/ 	.short	(.L_7 - .L_6)
	.align		4
.L_6:
        /*001c*/ 	.word	index@(triton_poi_fused__native_batch_norm_legit_no_training_add_clone_9)
        /*0020*/ 	.word	0x00000000


	//----- nvinfo : EIATTR_MIN_STACK_SIZE
	.align		4
.L_7:
        /*0024*/ 	.byte	0x04, 0x12
        /*0026*/ 	.short	(.L_9 - .L_8)
	.align		4
.L_8:
        /*0028*/ 	.word	index@(triton_poi_fused__native_batch_norm_legit_no_training_add_clone_9)
        /*002c*/ 	.word	0x00000000
.L_9:


//--------------------- .nv.info.triton_poi_fused__native_batch_norm_legit_no_training_add_clone_9 --------------------------
	.section	.nv.info.triton_poi_fused__native_batch_norm_legit_no_training_add_clone_9,"",@"SHT_CUDA_INFO"
	.sectionflags	@""
	.align	4


	//----- nvinfo : EIATTR_CUDA_API_VERSION
	.align		4
        /*0000*/ 	.byte	0x04, 0x37
        /*0002*/ 	.short	(.L_11 - .L_10)
.L_10:
        /*0004*/ 	.word	0x0000007c


	//----- nvinfo : EIATTR_KPARAM_INFO
	.align		4
.L_11:
        /*0008*/ 	.byte	0x04, 0x17
        /*000a*/ 	.short	(.L_13 - .L_12)
.L_12:
        /*000c*/ 	.word	0x00000000
        /*0010*/ 	.short	0x0007
        /*0012*/ 	.short	0x0038
        /*0014*/ 	.byte	0x00, 0xf0, 0x11, 0x00


	//----- nvinfo : EIATTR_KPARAM_INFO
	.align		4
.L_13:
        /*0018*/ 	.byte	0x04, 0x17
        /*001a*/ 	.short	(.L_15 - .L_14)
.L_14:
        /*001c*/ 	.word	0x00000000
        /*0020*/ 	.short	0x0006
        /*0022*/ 	.short	0x0030
        /*0024*/ 	.byte	0x00, 0xf4, 0x21, 0x00


	//----- nvinfo : EIATTR_KPARAM_INFO
	.align		4
.L_15:
        /*0028*/ 	.byte	0x04, 0x17
        /*002a*/ 	.short	(.L_17 - .L_16)
.L_16:
        /*002c*/ 	.word	0x00000000
        /*0030*/ 	.short	0x0005
        /*0032*/ 	.short	0x0028
        /*0034*/ 	.byte	0x00, 0xf4, 0x21, 0x00


	//----- nvinfo : EIATTR_KPARAM_INFO
	.align		4
.L_17:
        /*0038*/ 	.byte	0x04, 0x17
        /*003a*/ 	.short	(.L_19 - .L_18)
.L_18:
        /*003c*/ 	.word	0x00000000
        /*0040*/ 	.short	0x0004
        /*0042*/ 	.short	0x0020
        /*0044*/ 	.byte	0x00, 0xf4, 0x21, 0x00


	//----- nvinfo : EIATTR_KPARAM_INFO
	.align		4
.L_19:
        /*0048*/ 	.byte	0x04, 0x17
        /*004a*/ 	.short	(.L_21 - .L_20)
.L_20:
        /*004c*/ 	.word	0x00000000
        /*0050*/ 	.short	0x0003
        /*0052*/ 	.short	0x0018
        /*0054*/ 	.byte	0x00, 0xf4, 0x21, 0x00


	//----- nvinfo : EIATTR_KPARAM_INFO
	.align		4
.L_21:
        /*0058*/ 	.byte	0x04, 0x17
        /*005a*/ 	.short	(.L_23 - .L_22)
.L_22:
        /*005c*/ 	.word	0x00000000
        /*0060*/ 	.short	0x0002
        /*0062*/ 	.short	0x0010
        /*0064*/ 	.byte	0x00, 0xf4, 0x21, 0x00


	//----- nvinfo : EIATTR_KPARAM_INFO
	.align		4
.L_23:
        /*0068*/ 	.byte	0x04, 0x17
        /*006a*/ 	.short	(.L_25 - .L_24)
.L_24:
        /*006c*/ 	.word	0x00000000
        /*0070*/ 	.short	0x0001
        /*0072*/ 	.short	0x0008
        /*0074*/ 	.byte	0x00, 0xf4, 0x21, 0x00


	//----- nvinfo : EIATTR_KPARAM_INFO
	.align		4
.L_25:
        /*0078*/ 	.byte	0x04, 0x17
        /*007a*/ 	.short	(.L_27 - .L_26)
.L_26:
        /*007c*/ 	.word	0x00000000
        /*0080*/ 	.short	0x0000
        /*0082*/ 	.short	0x0000
        /*0084*/ 	.byte	0x00, 0xf4, 0x21, 0x00


	//----- nvinfo : EIATTR_SPARSE_MMA_MASK
	.align		4
.L_27:
        /*0088*/ 	.byte	0x03, 0x50
        /*008a*/ 	.short	0x0000


	//----- nvinfo : EIATTR_MAXREG_COUNT
	.align		4
        /*008c*/ 	.byte	0x03, 0x1b
        /*008e*/ 	.short	0x00ff


	//----- nvinfo : EIATTR_EXIT_INSTR_OFFSETS
	.align		4
        /*0090*/ 	.byte	0x04, 0x1c
        /*0092*/ 	.short	(.L_29 - .L_28)


	//   ....[0]....
.L_28:
        /*0094*/ 	.word	0x00000620


	//   ....[1]....
        /*0098*/ 	.word	0x00000640


	//----- nvinfo : EIATTR_REQNTID
	.align		4
.L_29:
        /*009c*/ 	.byte	0x04, 0x10
        /*009e*/ 	.short	(.L_31 - .L_30)
.L_30:
        /*00a0*/ 	.word	0x00000020
        /*00a4*/ 	.word	0x00000001
        /*00a8*/ 	.word	0x00000001


	//----- nvinfo : EIATTR_CBANK_PARAM_SIZE
	.align		4
.L_31:
        /*00ac*/ 	.byte	0x03, 0x19
        /*00ae*/ 	.short	0x003c


	//----- nvinfo : EIATTR_PARAM_CBANK
	.align		4
        /*00b0*/ 	.byte	0x04, 0x0a
        /*00b2*/ 	.short	(.L_33 - .L_32)
	.align		4
.L_32:
        /*00b4*/ 	.word	index@(.nv.constant0.triton_poi_fused__native_batch_norm_legit_no_training_add_clone_9)
        /*00b8*/ 	.short	0x0210
        /*00ba*/ 	.short	0x003c


	//----- nvinfo : EIATTR_SW_WAR
	.align		4
.L_33:
        /*00bc*/ 	.byte	0x04, 0x36
        /*00be*/ 	.short	(.L_35 - .L_34)
.L_34:
        /*00c0*/ 	.word	0x00000008
.L_35:


//--------------------- .nv.callgraph             --------------------------
	.section	.nv.callgraph,"",@"SHT_CUDA_CALLGRAPH"
	.align	4
	.sectionentsize	8
	.align		4
        /*0000*/ 	.word	0x00000000
	.align		4
        /*0004*/ 	.word	0xffffffff
	.align		4
        /*0008*/ 	.word	0x00000000
	.align		4
        /*000c*/ 	.word	0xfffffffe
	.align		4
        /*0010*/ 	.word	0x00000000
	.align		4
        /*0014*/ 	.word	0xfffffffd
	.align		4
        /*0018*/ 	.word	0x00000000
	.align		4
        /*001c*/ 	.word	0xfffffffc


//--------------------- .nv.constant4             --------------------------
	.section	.nv.constant4,"a",@progbits
	.align	8
	.align		8
.nv.constant4:
        /*0000*/ 	.dword	_$_str
	.align		8
        /*0008*/ 	.dword	_$_str_$_2


//--------------------- .text.triton_poi_fused__native_batch_norm_legit_no_training_add_clone_9 --------------------------
	.section	.text.triton_poi_fused__native_batch_norm_legit_no_training_add_clone_9,"ax",@progbits
	.align	128
        .global         triton_poi_fused__native_batch_norm_legit_no_training_add_clone_9
        .type           triton_poi_fused__native_batch_norm_legit_no_training_add_clone_9,@function
        .size           triton_poi_fused__native_batch_norm_legit_no_training_add_clone_9,(.L_x_1 - triton_poi_fused__native_batch_norm_legit_no_training_add_clone_9)
        .other          triton_poi_fused__native_batch_norm_legit_no_training_add_clone_9,@"STO_CUDA_ENTRY STV_DEFAULT"
triton_poi_fused__native_batch_norm_legit_no_training_add_clone_9:
.text.triton_poi_fused__native_batch_norm_legit_no_training_add_clone_9:
[----:B------:R-:W0:Y:S01]  /*0000*/  LDC R1, c[0x0][0x28] ;  /* 0x00000a00ff017b82 */ /* 0x000e220000000800 */
[----:B------:R-:W1:Y:S01]  /*0010*/  S2R R3, SR_TID.X ;  /* 0x0000000000037919 */ /* 0x000e620000002100 */
[----:B------:R-:W-:Y:S01]  /*0020*/  HFMA2.MMA R20, -RZ, RZ, 0, 0 ;  /* 0x00000000ff147435 */ /* 0x000fe200000001ff */
[----:B------:R-:W-:Y:S01]  /*0030*/  IMAD.MOV.U32 R18, RZ, RZ, RZ ;  /* 0x000000ffff127224 */ /* 0x000fe200078e00ff */
[----:B------:R-:W-:Y:S01]  /*0040*/  ULDC.64 UR4, c[0x0][0x208] ;  /* 0x0000820000047ab9 */ /* 0x000fe20000000a00 */
[----:B------:R-:W2:Y:S03]  /*0050*/  S2R R7, SR_CTAID.X ;  /* 0x0000000000077919 */ /* 0x000ea60000002500 */
[----:B------:R-:W3:Y:S08]  /*0060*/  LDC.64 R8, c[0x0][0x218] ;  /* 0x00008600ff087b82 */ /* 0x000ef00000000a00 */
[----:B------:R-:W4:Y:S08]  /*0070*/  LDC.64 R10, c[0x0][0x220] ;  /* 0x00008800ff0a7b82 */ /* 0x000f300000000a00 */
[----:B------:R-:W5:Y:S01]  /*0080*/  LDC.64 R14, c[0x0][0x238] ;  /* 0x00008e00ff0e7b82 */ /* 0x000f620000000a00 */
[----:B-1----:R-:W-:-:S02]  /*0090*/  IMAD.SHL.U32 R3, R3, 0x2, RZ ;  /* 0x0000000203037824 */ /* 0x002fc400078e00ff */
[----:B--2---:R-:W-:Y:S01]  /*00a0*/  IMAD.SHL.U32 R4, R7, 0x40, RZ ;  /* 0x0000004007047824 */ /* 0x004fe200078e00ff */
[----:B------:R-:W-:-:S04]  /*00b0*/  SHF.R.S32.HI R5, RZ, 0x19, R7 ;  /* 0x00000019ff057819 */ /* 0x000fc80000011407 */
[----:B------:R-:W-:Y:S02]  /*00c0*/  LOP3.LUT R0, R4, 0x3e, R3, 0xf8, !PT ;  /* 0x0000003e04007812 */ /* 0x000fe400078ef803 */
[----:B------:R-:W-:Y:S01]  /*00d0*/  SGXT R5, R5, 0x1 ;  /* 0x000000010505781a */ /* 0x000fe20000000200 */
[----:B------:R-:W1:Y:S01]  /*00e0*/  LDC.64 R2, c[0x0][0x228] ;  /* 0x00008a00ff027b82 */ /* 0x000e620000000a00 */
[----:B------:R-:W-:Y:S02]  /*00f0*/  ISETP.GE.AND P4, PT, R0, 0x40, PT ;  /* 0x000000400000780c */ /* 0x000fe40003f86270 */
[----:B------:R-:W-:-:S04]  /*0100*/  LEA.HI R5, R5, R0, RZ, 0x2 ;  /* 0x0000000005057211 */ /* 0x000fc800078f10ff */
[----:B------:R-:W-:-:S04]  /*0110*/  SHF.R.S32.HI R13, RZ, 0x2, R5 ;  /* 0x00000002ff0d7819 */ /* 0x000fc80000011405 */
[----:B------:R-:W-:-:S04]  /*0120*/  LEA.HI R5, R13, R13, RZ, 0x2 ;  /* 0x0000000d0d057211 */ /* 0x000fc800078f10ff */
[----:B------:R-:W-:-:S04]  /*0130*/  LOP3.LUT R6, R5, 0xfffffffc, RZ, 0xc0, !PT ;  /* 0xfffffffc05067812 */ /* 0x000fc800078ec0ff */
[----:B------:R-:W-:-:S05]  /*0140*/  IADD3 R17, R13, -R6, RZ ;  /* 0x800000060d117210 */ /* 0x000fca0007ffe0ff */
[----:B-1----:R-:W-:-:S05]  /*0150*/  IMAD.WIDE R2, R17, 0x4, R2 ;  /* 0x0000000411027825 */ /* 0x002fca00078e0202 */
[----:B------:R-:W2:Y:S04]  /*0160*/  @!P4 LDG.E.EL R18, desc[UR4][R2.64] ;  /* 0x000000040212c981 */ /* 0x000ea8000c2e1900 */
[----:B------:R1:W2:Y:S01]  /*0170*/  @!P4 LDG.E.EL R20, desc[UR4][R2.64] ;  /* 0x000000040214c981 */ /* 0x0002a2000c2e1900 */
[----:B------:R-:W-:Y:S02]  /*0180*/  SHF.R.U32.HI R5, RZ, 0x19, R7 ;  /* 0x00000019ff057819 */ /* 0x000fe40000011607 */
[----:B------:R-:W-:Y:S02]  /*0190*/  CS2R R22, SRZ ;  /* 0x0000000000167805 */ /* 0x000fe4000001ff00 */
[----:B------:R-:W-:Y:S01]  /*01a0*/  SHF.R.S32.HI R6, RZ, 0x1, R0 ;  /* 0x00000001ff067819 */ /* 0x000fe20000011400 */
[----:B---3--:R-:W-:Y:S01]  /*01b0*/  IMAD.WIDE R8, R0, 0x4, R8 ;  /* 0x0000000400087825 */ /* 0x008fe200078e0208 */
[----:B------:R-:W-:-:S02]  /*01c0*/  SGXT.U32 R5, R5, 0x1 ;  /* 0x000000010505781a */ /* 0x000fc40000000000 */
[----:B------:R-:W-:Y:S01]  /*01d0*/  IADD3 R4, R4, 0x1, RZ ;  /* 0x0000000104047810 */ /* 0x000fe20007ffe0ff */
[----:B----4-:R-:W-:-:S04]  /*01e0*/  IMAD.WIDE R10, R17, 0x4, R10 ;  /* 0x00000004110a7825 */ /* 0x010fc800078e020a */
[----:B------:R-:W-:Y:S01]  /*01f0*/  IMAD.IADD R7, R5, 0x1, R6 ;  /* 0x0000000105077824 */ /* 0x000fe200078e0206 */
[----:B------:R-:W-:Y:S01]  /*0200*/  MOV R16, RZ ;  /* 0x000000ff00107202 */ /* 0x000fe20000000f00 */
[----:B-1----:R-:W-:Y:S01]  /*0210*/  IMAD.MOV.U32 R2, RZ, RZ, 0x3 ;  /* 0x00000003ff027424 */ /* 0x002fe200078e00ff */
[----:B------:R-:W3:Y:S01]  /*0220*/  @!P4 LDG.E.EL R23, desc[UR4][R10.64] ;  /* 0x000000040a17c981 */ /* 0x000ee2000c2e1900 */
[----:B------:R-:W-:Y:S01]  /*0230*/  IMAD.IADD R5, R4, 0x1, R5 ;  /* 0x0000000104057824 */ /* 0x000fe200078e0205 */
[----:B------:R-:W-:Y:S02]  /*0240*/  LOP3.LUT R7, R7, 0xfffffffe, RZ, 0xc0, !PT ;  /* 0xfffffffe07077812 */ /* 0x000fe400078ec0ff */
[----:B------:R-:W4:Y:S02]  /*0250*/  @!P4 LDG.E.EL R16, desc[UR4][R10.64] ;  /* 0x000000040a10c981 */ /* 0x000f24000c2e1900 */
[----:B------:R-:W-:Y:S02]  /*0260*/  IADD3 R12, R6, -R7, RZ ;  /* 0x80000007060c7210 */ /* 0x000fe40007ffe0ff */
[----:B------:R-:W1:Y:S01]  /*0270*/  LDC.64 R6, c[0x0][0x210] ;  /* 0x00008400ff067b82 */ /* 0x000e620000000a00 */
[----:B------:R-:W-:-:S02]  /*0280*/  LOP3.LUT R5, R5, 0xffffffc2, RZ, 0xc0, !PT ;  /* 0xffffffc205057812 */ /* 0x000fc400078ec0ff */
[----:B------:R-:W-:-:S04]  /*0290*/  IMAD R19, R13, 0x3, R12 ;  /* 0x000000030d137824 */ /* 0x000fc800078e020c */
[----:B------:R-:W-:Y:S01]  /*02a0*/  IMAD R19, R19, R2, 0x4 ;  /* 0x0000000413137424 */ /* 0x000fe200078e0202 */
[----:B------:R-:W1:Y:S01]  /*02b0*/  LDC.64 R12, c[0x0][0x230] ;  /* 0x00008c00ff0c7b82 */ /* 0x000e620000000a00 */
[----:B------:R-:W-:-:S03]  /*02c0*/  CS2R R2, SRZ ;  /* 0x0000000000027805 */ /* 0x000fc6000001ff00 */
[----:B------:R-:W-:Y:S01]  /*02d0*/  IADD3 R21, R19, R4, -R5 ;  /* 0x0000000413157210 */ /* 0x000fe20007ffe805 */
[----:B------:R-:W-:Y:S02]  /*02e0*/  IMAD.MOV.U32 R24, RZ, RZ, RZ ;  /* 0x000000ffff187224 */ /* 0x000fe400078e00ff */
[----:B------:R1:W3:Y:S01]  /*02f0*/  @!P4 LDG.E.64 R2, desc[UR4][R8.64] ;  /* 0x000000040802c981 */ /* 0x0002e2000c1e1b00 */
[----:B-----5:R-:W-:-:S05]  /*0300*/  IMAD.WIDE R14, R17, 0x4, R14 ;  /* 0x00000004110e7825 */ /* 0x020fca00078e020e */
[----:B------:R-:W5:Y:S01]  /*0310*/  @!P4 LDG.E.EL R22, desc[UR4][R14.64] ;  /* 0x000000040e16c981 */ /* 0x000f62000c2e1900 */
[--C-:B01----:R-:W-:Y:S01]  /*0320*/  IMAD.WIDE R4, R19, 0x4, R6.reuse ;  /* 0x0000000413047825 */ /* 0x103fe200078e0206 */
[----:B------:R-:W-:Y:S02]  /*0330*/  CS2R R8, SRZ ;  /* 0x0000000000087805 */ /* 0x000fe4000001ff00 */
[----:B------:R-:W5:Y:S01]  /*0340*/  @!P4 LDG.E.EL R24, desc[UR4][R14.64] ;  /* 0x000000040e18c981 */ /* 0x000f62000c2e1900 */
[----:B------:R-:W-:Y:S01]  /*0350*/  IMAD.WIDE R6, R21, 0x4, R6 ;  /* 0x0000000415067825 */ /* 0x000fe200078e0206 */
[----:B------:R-:W-:Y:S02]  /*0360*/  HFMA2.MMA R21, -RZ, RZ, 0, 0 ;  /* 0x00000000ff157435 */ /* 0x000fe400000001ff */
[----:B------:R0:W5:Y:S01]  /*0370*/  @!P4 LDG.E R8, desc[UR4][R4.64] ;  /* 0x000000040408c981 */ /* 0x000162000c1e1900 */
[----:B------:R-:W-:Y:S02]  /*0380*/  IMAD.MOV.U32 R19, RZ, RZ, RZ ;  /* 0x000000ffff137224 */ /* 0x000fe400078e00ff */
[----:B------:R-:W-:Y:S01]  /*0390*/  IMAD.WIDE R12, R17, 0x4, R12 ;  /* 0x00000004110c7825 */ /* 0x000fe200078e020c */
[----:B------:R1:W5:Y:S04]  /*03a0*/  @!P4 LDG.E R9, desc[UR4][R6.64] ;  /* 0x000000040609c981 */ /* 0x000368000c1e1900 */
[----:B------:R-:W5:Y:S01]  /*03b0*/  @!P4 LDG.E.EL R19, desc[UR4][R12.64] ;  /* 0x000000040c13c981 */ /* 0x000f62000c2e1900 */
[----:B0-----:R-:W0:Y:S03]  /*03c0*/  LDC.64 R4, c[0x0][0x240] ;  /* 0x00009000ff047b82 */ /* 0x001e260000000a00 */
[----:B------:R1:W5:Y:S02]  /*03d0*/  @!P4 LDG.E.EL R21, desc[UR4][R12.64] ;  /* 0x000000040c15c981 */ /* 0x000364000c2e1900 */
[----:B-1----:R-:W-:-:S02]  /*03e0*/  MOV R6, 0x3e800000 ;  /* 0x3e80000000067802 */ /* 0x002fc40000000f00 */
[----:B------:R-:W-:-:S04]  /*03f0*/  SHF.R.S32.HI R7, RZ, 0x1f, R0 ;  /* 0x0000001fff077819 */ /* 0x000fc80000011400 */
[----:B------:R-:W-:-:S04]  /*0400*/  LEA.HI R7, R7, R0, RZ, 0x4 ;  /* 0x0000000007077211 */ /* 0x000fc800078f20ff */
[C---:B------:R-:W-:Y:S02]  /*0410*/  SHF.L.U32 R12, R7.reuse, 0x2, RZ ;  /* 0x00000002070c7819 */ /* 0x040fe400000006ff */
[----:B------:R-:W-:Y:S02]  /*0420*/  LOP3.LUT R7, R7, 0xfffffff0, RZ, 0xc0, !PT ;  /* 0xfffffff007077812 */ /* 0x000fe400078ec0ff */
[----:B------:R-:W-:-:S04]  /*0430*/  LOP3.LUT R12, R12, 0xffffffc0, RZ, 0xc0, !PT ;  /* 0xffffffc00c0c7812 */ /* 0x000fc800078ec0ff */
[----:B------:R-:W-:Y:S01]  /*0440*/  IADD3 R7, R12, R0, -R7 ;  /* 0x000000000c077210 */ /* 0x000fe20007ffe807 */
[----:B--2---:R-:W-:Y:S01]  /*0450*/  FADD R18, R18, 0.0010000000474974513054 ;  /* 0x3a83126f12127421 */ /* 0x004fe20000000000 */
[----:B------:R-:W-:-:S03]  /*0460*/  FADD R20, R20, 0.0010000000474974513054 ;  /* 0x3a83126f14147421 */ /* 0x000fc60000000000 */
[----:B------:R-:W1:Y:S08]  /*0470*/  MUFU.SQRT R10, R18 ;  /* 0x00000012000a7308 */ /* 0x000e700000002000 */
[----:B------:R-:W2:Y:S01]  /*0480*/  MUFU.SQRT R11, R20 ;  /* 0x00000014000b7308 */ /* 0x000ea20000002000 */
[C---:B-1----:R-:W-:Y:S02]  /*0490*/  FSETP.GT.AND P0, PT, R10.reuse, 8.50705917302346158658e+37, PT ;  /* 0x7e8000000a00780b */ /* 0x042fe40003f04000 */
[----:B------:R-:W-:-:S02]  /*04a0*/  FSETP.GEU.AND P2, PT, R10, 1.175494350822287508e-38, PT ;  /* 0x008000000a00780b */ /* 0x000fc40003f4e000 */
[C---:B--2---:R-:W-:Y:S02]  /*04b0*/  FSETP.GT.AND P1, PT, R11.reuse, 8.50705917302346158658e+37, PT ;  /* 0x7e8000000b00780b */ /* 0x044fe40003f24000 */
[----:B------:R-:W-:-:S07]  /*04c0*/  FSETP.GEU.AND P3, PT, R11, 1.175494350822287508e-38, PT ;  /* 0x008000000b00780b */ /* 0x000fce0003f6e000 */
[----:B------:R-:W-:-:S04]  /*04d0*/  @P0 FMUL R10, R10, 0.25 ;  /* 0x3e8000000a0a0820 */ /* 0x000fc80000400000 */
[----:B------:R-:W-:Y:S01]  /*04e0*/  @!P2 FMUL R10, R10, 16777216 ;  /* 0x4b8000000a0aa820 */ /* 0x000fe20000400000 */
[----:B------:R-:W-:-:S04]  /*04f0*/  @P1 FMUL R11, R11, 0.25 ;  /* 0x3e8000000b0b1820 */ /* 0x000fc80000400000 */
[----:B------:R-:W-:Y:S01]  /*0500*/  @!P3 FMUL R11, R11, 16777216 ;  /* 0x4b8000000b0bb820 */ /* 0x000fe20000400000 */
[----:B------:R-:W1:Y:S01]  /*0510*/  MUFU.RCP R10, R10 ;  /* 0x0000000a000a7308 */ /* 0x000e620000001000 */
[----:B------:R-:W-:-:S07]  /*0520*/  FSEL R13, R6, 1, P0 ;  /* 0x3f800000060d7808 */ /* 0x000fce0000000000 */
[----:B------:R-:W2:Y:S01]  /*0530*/  MUFU.RCP R11, R11 ;  /* 0x0000000b000b7308 */ /* 0x000ea20000001000 */
[----:B------:R-:W-:Y:S01]  /*0540*/  FSEL R6, R6, 1, P1 ;  /* 0x3f80000006067808 */ /* 0x000fe20000800000 */
[----:B------:R-:W-:-:S04]  /*0550*/  @!P2 FMUL R13, R13, 16777216 ;  /* 0x4b8000000d0da820 */ /* 0x000fc80000400000 */
[----:B------:R-:W-:Y:S01]  /*0560*/  @!P3 FMUL R6, R6, 16777216 ;  /* 0x4b8000000606b820 */ /* 0x000fe20000400000 */
[----:B---3--:R-:W-:Y:S01]  /*0570*/  FADD R2, -R23, R2 ;  /* 0x0000000217027221 */ /* 0x008fe20000000100 */
[----:B----4-:R-:W-:Y:S01]  /*0580*/  FADD R3, -R16, R3 ;  /* 0x0000000310037221 */ /* 0x010fe20000000100 */
[----:B-1----:R-:W-:Y:S01]  /*0590*/  FMUL R13, R10, R13 ;  /* 0x0000000d0a0d7220 */ /* 0x002fe20000400000 */
[----:B--2---:R-:W-:-:S03]  /*05a0*/  FMUL R6, R11, R6 ;  /* 0x000000060b067220 */ /* 0x004fc60000400000 */
[----:B------:R-:W-:Y:S01]  /*05b0*/  FMUL R13, R2, R13 ;  /* 0x0000000d020d7220 */ /* 0x000fe20000400000 */
[----:B------:R-:W-:-:S03]  /*05c0*/  FMUL R3, R3, R6 ;  /* 0x0000000603037220 */ /* 0x000fc60000400000 */
[----:B-----5:R-:W-:Y:S01]  /*05d0*/  FFMA R13, R13, R19, R22 ;  /* 0x000000130d0d7223 */ /* 0x020fe20000000016 */
[----:B------:R-:W-:Y:S01]  /*05e0*/  FFMA R24, R3, R21, R24 ;  /* 0x0000001503187223 */ /* 0x000fe20000000018 */
[----:B0-----:R-:W-:-:S04]  /*05f0*/  IMAD.WIDE R2, R7, 0x4, R4 ;  /* 0x0000000407027825 */ /* 0x001fc800078e0204 */
[----:B------:R-:W-:Y:S01]  /*0600*/  FADD R8, R13, R8 ;  /* 0x000000080d087221 */ /* 0x000fe20000000000 */
[----:B------:R-:W-:Y:S01]  /*0610*/  FADD R9, R24, R9 ;  /* 0x0000000918097221 */ /* 0x000fe20000000000 */
[----:B------:R-:W-:Y:S06]  /*0620*/  @P4 EXIT ;  /* 0x000000000000494d */ /* 0x000fec0003800000 */
[----:B------:R-:W-:Y:S01]  /*0630*/  STG.E.64 desc[UR4][R2.64], R8 ;  /* 0x0000000802007986 */ /* 0x000fe2000c101b04 */
[----:B------:R-:W-:Y:S05]  /*0640*/  EXIT ;  /* 0x000000000000794d */ /* 0x000fea0003800000 */
.L_x_0:
[----:B------:R-:W-:-:S00]  /*0650*/  BRA `(.L_x_0) ;  /* 0xfffffffc00fc7947 */ /* 0x000fc0000383ffff */
[----:B------:R-:W-:-:S00]  /*0660*/  NOP ;  /* 0x0000000000007918 */ /* 0x000fc00000000000 */
        /* <DEDUP_REMOVED lines=9> */
.L_x_1:


//--------------------- .nv.global.init           --------------------------
	.section	.nv.global.init,"aw",@progbits
.nv.global.init:
	.type		_$_str,@object
	.size		_$_str,(_$_str_$_2 - _$_str)
_$_str:
        /*0000*/ 	.byte	0x5f, 0x5f, 0x43, 0x55, 0x44, 0x41, 0x5f, 0x46, 0x54, 0x5a, 0x00
	.type		_$_str_$_2,@object
	.size		_$_str_$_2,(.L_1 - _$_str_$_2)
_$_str_$_2:
        /*000b*/ 	.byte	0x5f, 0x5f, 0x43, 0x55, 0x44, 0x41, 0x5f, 0x50, 0x52, 0x45, 0x43, 0x5f, 0x53, 0x51, 0x52, 0x54
        /*001b*/ 	.byte	0x00
.L_1:


//--------------------- .nv.constant0.triton_poi_fused__native_batch_norm_legit_no_training_add_clone_9 --------------------------
	.section	.nv.constant0.triton_poi_fused__native_batch_norm_legit_no_training_add_clone_9,"a",@progbits
	.sectionflags	@""
	.align	4
.nv.constant0.triton_poi_fused__native_batch_norm_legit_no_training_add_clone_9:
	.zero		588
